//
// Generated by NVIDIA NVVM Compiler
//
// Compiler Build ID: CL-36424714
// Cuda compilation tools, release 13.0, V13.0.88
// Based on NVVM 20.0.0
//

.version 9.0
.target sm_100
.address_size 64

	// .globl	_Z19game_of_life_kernelPKmPmi

.visible .entry _Z19game_of_life_kernelPKmPmi(
	.param .u64 .ptr .align 1 _Z19game_of_life_kernelPKmPmi_param_0,
	.param .u64 .ptr .align 1 _Z19game_of_life_kernelPKmPmi_param_1,
	.param .u32 _Z19game_of_life_kernelPKmPmi_param_2
)
{
	.reg .pred 	%p<21>;
	.reg .b32 	%r<95>;
	.reg .b64 	%rd<106>;

	ld.param.u64 	%rd32, [_Z19game_of_life_kernelPKmPmi_param_0];
	ld.param.u32 	%r9, [_Z19game_of_life_kernelPKmPmi_param_2];
	cvta.to.global.u64 	%rd1, %rd32;
	shr.s32 	%r10, %r9, 31;
	shr.u32 	%r11, %r10, 26;
	add.s32 	%r12, %r9, %r11;
	shr.s32 	%r1, %r12, 6;
	mov.u32 	%r13, %ctaid.y;
	mov.u32 	%r14, %ntid.y;
	mov.u32 	%r15, %tid.y;
	mad.lo.s32 	%r2, %r13, %r14, %r15;
	mov.u32 	%r16, %ctaid.x;
	mov.u32 	%r17, %ntid.x;
	mov.u32 	%r18, %tid.x;
	mad.lo.s32 	%r3, %r16, %r17, %r18;
	setp.ge.s32 	%p1, %r2, %r9;
	setp.ge.s32 	%p2, %r3, %r1;
	or.pred  	%p3, %p1, %p2;
	@%p3 bra 	$L__BB0_18;
	mul.lo.s32 	%r4, %r1, %r2;
	add.s32 	%r5, %r4, %r3;
	setp.eq.s32 	%p4, %r2, 0;
	mov.b64 	%rd95, 0;
	mov.u64 	%rd96, %rd95;
	mov.u64 	%rd97, %rd95;
	@%p4 bra 	$L__BB0_6;
	setp.lt.s32 	%p5, %r3, 1;
	mov.b64 	%rd97, 0;
	@%p5 bra 	$L__BB0_4;
	sub.s32 	%r19, %r4, %r1;
	cvt.s64.s32 	%rd35, %r19;
	cvt.u64.u32 	%rd36, %r3;
	add.s64 	%rd37, %rd36, %rd35;
	shl.b64 	%rd38, %rd37, 3;
	add.s64 	%rd39, %rd1, %rd38;
	ld.global.u64 	%rd97, [%rd39+-8];
$L__BB0_4:
	sub.s32 	%r20, %r4, %r1;
	add.s32 	%r21, %r20, %r3;
	mul.wide.s32 	%rd41, %r21, 8;
	add.s64 	%rd4, %rd1, %rd41;
	ld.global.u64 	%rd96, [%rd4];
	add.s32 	%r22, %r1, -1;
	setp.ge.s32 	%p6, %r3, %r22;
	mov.b64 	%rd95, 0;
	@%p6 bra 	$L__BB0_6;
	ld.global.u64 	%rd95, [%rd4+8];
$L__BB0_6:
	setp.lt.s32 	%p7, %r3, 1;
	cvt.s64.s32 	%rd43, %r4;
	cvt.s64.s32 	%rd44, %r3;
	add.s64 	%rd45, %rd44, %rd43;
	shl.b64 	%rd46, %rd45, 3;
	add.s64 	%rd10, %rd1, %rd46;
	mov.b64 	%rd98, 0;
	@%p7 bra 	$L__BB0_8;
	ld.global.u64 	%rd47, [%rd10+-8];
	shr.u64 	%rd98, %rd47, 63;
$L__BB0_8:
	mul.wide.s32 	%rd49, %r5, 8;
	add.s64 	%rd13, %rd1, %rd49;
	ld.global.u64 	%rd14, [%rd13];
	add.s32 	%r6, %r1, -1;
	setp.ge.s32 	%p8, %r3, %r6;
	mov.b64 	%rd99, 0;
	@%p8 bra 	$L__BB0_10;
	ld.global.u64 	%rd99, [%rd10+8];
$L__BB0_10:
	add.s32 	%r23, %r9, -1;
	setp.ge.u32 	%p9, %r2, %r23;
	mov.b64 	%rd101, 0;
	mov.u64 	%rd102, %rd101;
	mov.u64 	%rd103, %rd101;
	@%p9 bra 	$L__BB0_15;
	setp.lt.s32 	%p10, %r3, 1;
	mov.b64 	%rd101, 0;
	@%p10 bra 	$L__BB0_13;
	add.s32 	%r24, %r4, %r1;
	cvt.s64.s32 	%rd52, %r24;
	cvt.u64.u32 	%rd53, %r3;
	add.s64 	%rd54, %rd53, %rd52;
	shl.b64 	%rd55, %rd54, 3;
	add.s64 	%rd56, %rd1, %rd55;
	ld.global.u64 	%rd101, [%rd56+-8];
$L__BB0_13:
	setp.ge.s32 	%p11, %r3, %r6;
	mul.wide.s32 	%rd58, %r1, 8;
	add.s64 	%rd19, %rd13, %rd58;
	ld.global.u64 	%rd102, [%rd19];
	mov.b64 	%rd103, 0;
	@%p11 bra 	$L__BB0_15;
	ld.global.u64 	%rd103, [%rd19+8];
$L__BB0_15:
	shr.u64 	%rd25, %rd97, 63;
	shr.u64 	%rd26, %rd101, 63;
	mov.b64 	%rd105, 0;
	mov.b32 	%r94, 0;
	mov.b64 	%rd104, 2;
$L__BB0_16:
	add.s32 	%r26, %r94, -1;
	setp.eq.s32 	%p12, %r26, -1;
	shr.u64 	%rd61, %rd96, %r26;
	and.b64  	%rd62, %rd61, 1;
	selp.b64 	%rd63, %rd25, %rd62, %p12;
	cvt.u32.u64 	%r27, %rd63;
	cvt.u32.u64 	%r28, %rd104;
	add.s32 	%r29, %r28, -2;
	shr.u64 	%rd64, %rd96, %r29;
	cvt.u32.u64 	%r30, %rd64;
	shl.b32 	%r31, %r30, 1;
	and.b32  	%r32, %r31, 2;
	add.s32 	%r33, %r28, -1;
	shr.u64 	%rd65, %rd96, %r33;
	cvt.u32.u64 	%r34, %rd65;
	shl.b32 	%r35, %r34, 2;
	and.b32  	%r36, %r35, 4;
	shr.u64 	%rd66, %rd14, %r26;
	selp.b64 	%rd67, %rd98, %rd66, %p12;
	cvt.u32.u64 	%r37, %rd67;
	shl.b32 	%r38, %r37, 3;
	and.b32  	%r39, %r38, 8;
	shr.u64 	%rd68, %rd14, %r33;
	cvt.u32.u64 	%r40, %rd68;
	shl.b32 	%r41, %r40, 4;
	and.b32  	%r42, %r41, 16;
	shr.u64 	%rd69, %rd102, %r26;
	and.b64  	%rd70, %rd69, 1;
	selp.b64 	%rd71, %rd26, %rd70, %p12;
	cvt.u32.u64 	%r43, %rd71;
	shl.b32 	%r44, %r43, 5;
	shr.u64 	%rd72, %rd102, %r29;
	cvt.u32.u64 	%r45, %rd72;
	shl.b32 	%r46, %r45, 6;
	and.b32  	%r47, %r46, 64;
	shr.u64 	%rd73, %rd102, %r33;
	cvt.u32.u64 	%r48, %rd73;
	shl.b32 	%r49, %r48, 7;
	and.b32  	%r50, %r49, 128;
	or.b32  	%r51, %r47, %r32;
	or.b32  	%r52, %r51, %r27;
	or.b32  	%r53, %r52, %r36;
	or.b32  	%r54, %r53, %r39;
	or.b32  	%r55, %r54, %r42;
	or.b32  	%r56, %r55, %r44;
	or.b32  	%r57, %r56, %r50;
	popc.b32 	%r58, %r57;
	shr.u64 	%rd74, %rd14, %r29;
	and.b64  	%rd75, %rd74, 1;
	setp.eq.b64 	%p13, %rd75, 1;
	and.b32  	%r59, %r58, 14;
	setp.eq.s32 	%p14, %r59, 2;
	setp.eq.s32 	%p15, %r58, 3;
	selp.u32 	%r60, -1, 0, %p15;
	selp.u32 	%r61, -1, 0, %p14;
	selp.b32 	%r62, %r61, %r60, %p13;
	cvt.u64.u32 	%rd76, %r62;
	and.b64  	%rd77, %rd76, 1;
	shl.b64 	%rd78, %rd77, %r29;
	or.b64  	%rd79, %rd78, %rd105;
	and.b32  	%r63, %r30, 1;
	shl.b32 	%r64, %r34, 1;
	and.b32  	%r65, %r64, 2;
	setp.eq.s32 	%p16, %r94, 62;
	add.s32 	%r94, %r94, 2;
	shr.u64 	%rd80, %rd96, %r28;
	selp.b64 	%rd81, %rd95, %rd80, %p16;
	cvt.u32.u64 	%r66, %rd81;
	shl.b32 	%r67, %r66, 2;
	and.b32  	%r68, %r67, 4;
	cvt.u32.u64 	%r69, %rd74;
	shl.b32 	%r70, %r69, 3;
	and.b32  	%r71, %r70, 8;
	shr.u64 	%rd82, %rd14, %r28;
	selp.b64 	%rd83, %rd99, %rd82, %p16;
	cvt.u32.u64 	%r72, %rd83;
	shl.b32 	%r73, %r72, 4;
	and.b32  	%r74, %r73, 16;
	shl.b32 	%r75, %r45, 5;
	and.b32  	%r76, %r75, 32;
	shl.b32 	%r77, %r48, 6;
	and.b32  	%r78, %r77, 64;
	shr.u64 	%rd84, %rd102, %r28;
	selp.b64 	%rd85, %rd103, %rd84, %p16;
	cvt.u32.u64 	%r79, %rd85;
	shl.b32 	%r80, %r79, 7;
	and.b32  	%r81, %r80, 128;
	or.b32  	%r82, %r78, %r65;
	or.b32  	%r83, %r82, %r63;
	or.b32  	%r84, %r83, %r68;
	or.b32  	%r85, %r84, %r71;
	or.b32  	%r86, %r85, %r74;
	or.b32  	%r87, %r86, %r76;
	or.b32  	%r88, %r87, %r81;
	popc.b32 	%r89, %r88;
	and.b64  	%rd86, %rd68, 1;
	setp.eq.b64 	%p17, %rd86, 1;
	and.b32  	%r90, %r89, 14;
	setp.eq.s32 	%p18, %r90, 2;
	setp.eq.s32 	%p19, %r89, 3;
	selp.u32 	%r91, -1, 0, %p19;
	selp.u32 	%r92, -1, 0, %p18;
	selp.b32 	%r93, %r92, %r91, %p17;
	cvt.u64.u32 	%rd87, %r93;
	and.b64  	%rd88, %rd87, 1;
	shl.b64 	%rd89, %rd88, %r33;
	or.b64  	%rd105, %rd89, %rd79;
	add.s64 	%rd104, %rd104, 2;
	setp.ne.s32 	%p20, %r94, 64;
	@%p20 bra 	$L__BB0_16;
	ld.param.u64 	%rd93, [_Z19game_of_life_kernelPKmPmi_param_1];
	cvta.to.global.u64 	%rd90, %rd93;
	mul.wide.s32 	%rd91, %r5, 8;
	add.s64 	%rd92, %rd90, %rd91;
	st.global.u64 	[%rd92], %rd105;
$L__BB0_18:
	ret;

}


// ===== COMPILED SASS (sm_100) =====

	.target	sm_100

	.elftype	@"ET_EXEC"


//--------------------- .note.nv.tkinfo           --------------------------
	.section	.note.nv.tkinfo,"",@"SHT_NOTE"
	.sectionflags	@"SHF_NOTE_NV_TKINFO"
	.tkinfo
        /*0018*/ 	.word	0x00000002
        /*0030*/ 	.string	""
        /*0030*/ 	.string	"ptxas"
        /*0030*/ 	.string	"Cuda compilation tools, release 13.0, V13.0.88"
        /*0030*/ 	.string	"Build cuda_13.0.r13.0/compiler.36424714_0"
        /*0030*/ 	.string	"-arch sm_100 -m 64 "



//--------------------- .note.nv.cuinfo           --------------------------
	.section	.note.nv.cuinfo,"",@"SHT_NOTE"
	.sectionflags	@"SHF_NOTE_NV_CUINFO"
        /*0018*/ 	.short	0x0002
        /*001a*/ 	.short	0x0064
        /*001c*/ 	.short	0x0082
	.zero		2


//--------------------- .nv.info                  --------------------------
	.section	.nv.info,"",@"SHT_CUDA_INFO"
	.align	4


	//----- nvinfo : EIATTR_REGCOUNT
	.align		4
        /*0000*/ 	.byte	0x04, 0x2f
        /*0002*/ 	.short	(.L_1 - .L_0)
	.align		4
.L_0:
        /*0004*/ 	.word	index@(_Z19game_of_life_kernelPKmPmi)
        /*0008*/ 	.word	0x0000001d


	//----- nvinfo : EIATTR_FRAME_SIZE
	.align		4
.L_1:
        /*000c*/ 	.byte	0x04, 0x11
        /*000e*/ 	.short	(.L_3 - .L_2)
	.align		4
.L_2:
        /*0010*/ 	.word	index@(_Z19game_of_life_kernelPKmPmi)
        /*0014*/ 	.word	0x00000000


	//----- nvinfo : EIATTR_MIN_STACK_SIZE
	.align		4
.L_3:
        /*0018*/ 	.byte	0x04, 0x12
        /*001a*/ 	.short	(.L_5 - .L_4)
	.align		4
.L_4:
        /*001c*/ 	.word	index@(_Z19game_of_life_kernelPKmPmi)
        /*0020*/ 	.word	0x00000000
.L_5:


//--------------------- .nv.compat                --------------------------
	.section	.nv.compat,"",@"SHT_CUDA_COMPAT_INFO"
	.align	4
        /*0000*/ 	.byte	0x02, 0x09, 0x00, 0x00, 0x02, 0x02, 0x01, 0x00, 0x02, 0x05, 0x05, 0x00, 0x03, 0x07, 0x01, 0x01
        /*0010*/ 	.byte	0x02, 0x03, 0x00, 0x00, 0x02, 0x06, 0x01, 0x00, 0x04, 0x0b, 0x08, 0x00, 0x09, 0x00, 0x00, 0x00
        /*0020*/ 	.byte	0x00, 0x00, 0x00, 0x00


//--------------------- .nv.info._Z19game_of_life_kernelPKmPmi --------------------------
	.section	.nv.info._Z19game_of_life_kernelPKmPmi,"",@"SHT_CUDA_INFO"
	.sectionflags	@""
	.align	4


	//----- nvinfo : EIATTR_CUDA_API_VERSION
	.align		4
        /*0000*/ 	.byte	0x04, 0x37
        /*0002*/ 	.short	(.L_7 - .L_6)
.L_6:
        /*0004*/ 	.word	0x00000082


	//----- nvinfo : EIATTR_KPARAM_INFO
	.align		4
.L_7:
        /*0008*/ 	.byte	0x04, 0x17
        /*000a*/ 	.short	(.L_9 - .L_8)
.L_8:
        /*000c*/ 	.word	0x00000000
        /*0010*/ 	.short	0x0002
        /*0012*/ 	.short	0x0010
        /*0014*/ 	.byte	0x00, 0xf0, 0x11, 0x00


	//----- nvinfo : EIATTR_KPARAM_INFO
	.align		4
.L_9:
        /*0018*/ 	.byte	0x04, 0x17
        /*001a*/ 	.short	(.L_11 - .L_10)
.L_10:
        /*001c*/ 	.word	0x00000000
        /*0020*/ 	.short	0x0001
        /*0022*/ 	.short	0x0008
        /*0024*/ 	.byte	0x00, 0xf5, 0x21, 0x00


	//----- nvinfo : EIATTR_KPARAM_INFO
	.align		4
.L_11:
        /*0028*/ 	.byte	0x04, 0x17
        /*002a*/ 	.short	(.L_13 - .L_12)
.L_12:
        /*002c*/ 	.word	0x00000000
        /*0030*/ 	.short	0x0000
        /*0032*/ 	.short	0x0000
        /*0034*/ 	.byte	0x00, 0xf5, 0x21, 0x00


	//----- nvinfo : EIATTR_SPARSE_MMA_MASK
	.align		4
.L_13:
        /*0038*/ 	.byte	0x03, 0x50
        /*003a*/ 	.short	0x0000


	//----- nvinfo : EIATTR_MAXREG_COUNT
	.align		4
        /*003c*/ 	.byte	0x03, 0x1b
        /*003e*/ 	.short	0x00ff


	//----- nvinfo : EIATTR_MERCURY_ISA_VERSION
	.align		4
        /*0040*/ 	.byte	0x03, 0x5f
        /*0042*/ 	.short	0x0101


	//----- nvinfo : EIATTR_VRC_CTA_INIT_COUNT
	.align		4
        /*0044*/ 	.byte	0x02, 0x4a
	.zero		1
	.zero		1


	//----- nvinfo : EIATTR_EXIT_INSTR_OFFSETS
	.align		4
        /*0048*/ 	.byte	0x04, 0x1c
        /*004a*/ 	.short	(.L_15 - .L_14)


	//   ....[0]....
.L_14:
        /*004c*/ 	.word	0x000000f0


	//   ....[1]....
        /*0050*/ 	.word	0x00000aa0


	//----- nvinfo : EIATTR_CRS_STACK_SIZE
	.align		4
.L_15:
        /*0054*/ 	.byte	0x04, 0x1e
        /*0056*/ 	.short	(.L_17 - .L_16)
.L_16:
        /*0058*/ 	.word	0x00000000


	//----- nvinfo : EIATTR_CBANK_PARAM_SIZE
	.align		4
.L_17:
        /*005c*/ 	.byte	0x03, 0x19
        /*005e*/ 	.short	0x0014


	//----- nvinfo : EIATTR_PARAM_CBANK
	.align		4
        /*0060*/ 	.byte	0x04, 0x0a
        /*0062*/ 	.short	(.L_19 - .L_18)
	.align		4
.L_18:
        /*0064*/ 	.word	index@(.nv.constant0._Z19game_of_life_kernelPKmPmi)
        /*0068*/ 	.short	0x0380
        /*006a*/ 	.short	0x0014


	//----- nvinfo : EIATTR_SW_WAR
	.align		4
.L_19:
        /*006c*/ 	.byte	0x04, 0x36
        /*006e*/ 	.short	(.L_21 - .L_20)
.L_20:
        /*0070*/ 	.word	0x00000008
.L_21:


//--------------------- .nv.callgraph             --------------------------
	.section	.nv.callgraph,"",@"SHT_CUDA_CALLGRAPH"
	.align	4
	.sectionentsize	8
	.align		4
        /*0000*/ 	.word	0x00000000
	.align		4
        /*0004*/ 	.word	0xffffffff
	.align		4
        /*0008*/ 	.word	0x00000000
	.align		4
        /*000c*/ 	.word	0xfffffffe
	.align		4
        /*0010*/ 	.word	0x00000000
	.align		4
        /*0014*/ 	.word	0xfffffffd
	.align		4
        /*0018*/ 	.word	0x00000000
	.align		4
        /*001c*/ 	.word	0xfffffffc


//--------------------- .text._Z19game_of_life_kernelPKmPmi --------------------------
	.section	.text._Z19game_of_life_kernelPKmPmi,"ax",@progbits
	.align	128
        .global         _Z19game_of_life_kernelPKmPmi
        .type           _Z19game_of_life_kernelPKmPmi,@function
        .size           _Z19game_of_life_kernelPKmPmi,(.L_x_6 - _Z19game_of_life_kernelPKmPmi)
        .other          _Z19game_of_life_kernelPKmPmi,@"STO_CUDA_ENTRY STV_DEFAULT"
_Z19game_of_life_kernelPKmPmi:
.text._Z19game_of_life_kernelPKmPmi:
[----:B------:R-:W-:Y:S01]  /*0000*/  LDC R1, c[0x0][0x37c] ;  /* 0x0000df00ff017b82 */ /* 0x000fe20000000800 */
[----:B------:R-:W0:Y:S07]  /*0010*/  S2R R4, SR_TID.X ;  /* 0x0000000000047919 */ /* 0x000e2e0000002100 */
[----:B------:R-:W1:Y:S01]  /*0020*/  LDC R10, c[0x0][0x390] ;  /* 0x0000e400ff0a7b82 */ /* 0x000e620000000800 */
[----:B------:R-:W2:Y:S07]  /*0030*/  S2R R2, SR_TID.Y ;  /* 0x0000000000027919 */ /* 0x000eae0000002200 */
[----:B------:R-:W2:Y:S08]  /*0040*/  LDC R3, c[0x0][0x364] ;  /* 0x0000d900ff037b82 */ /* 0x000eb00000000800 */
[----:B------:R-:W0:Y:S08]  /*0050*/  S2UR UR5, SR_CTAID.X ;  /* 0x00000000000579c3 */ /* 0x000e300000002500 */
[----:B------:R-:W0:Y:S01]  /*0060*/  LDC R19, c[0x0][0x360] ;  /* 0x0000d800ff137b82 */ /* 0x000e220000000800 */
[----:B-1----:R-:W-:-:S04]  /*0070*/  SHF.R.S32.HI R0, RZ, 0x1f, R10 ;  /* 0x0000001fff007819 */ /* 0x002fc8000001140a */
[----:B------:R-:W-:-:S03]  /*0080*/  LEA.HI R0, R0, R10, RZ, 0x6 ;  /* 0x0000000a00007211 */ /* 0x000fc600078f30ff */
[----:B------:R-:W2:Y:S01]  /*0090*/  S2UR UR4, SR_CTAID.Y ;  /* 0x00000000000479c3 */ /* 0x000ea20000002600 */
[----:B------:R-:W-:Y:S01]  /*00a0*/  SHF.R.S32.HI R20, RZ, 0x6, R0 ;  /* 0x00000006ff147819 */ /* 0x000fe20000011400 */
[----:B0-----:R-:W-:-:S05]  /*00b0*/  IMAD R19, R19, UR5, R4 ;  /* 0x0000000513137c24 */ /* 0x001fca000f8e0204 */
[----:B------:R-:W-:Y:S01]  /*00c0*/  ISETP.GE.AND P0, PT, R19, R20, PT ;  /* 0x000000141300720c */ /* 0x000fe20003f06270 */
[----:B--2---:R-:W-:-:S05]  /*00d0*/  IMAD R3, R3, UR4, R2 ;  /* 0x0000000403037c24 */ /* 0x004fca000f8e0202 */
[----:B------:R-:W-:-:S13]  /*00e0*/  ISETP.GE.OR P0, PT, R3, R10, P0 ;  /* 0x0000000a0300720c */ /* 0x000fda0000706670 */
[----:B------:R-:W-:Y:S05]  /*00f0*/  @P0 EXIT ;  /* 0x000000000000094d */ /* 0x000fea0003800000 */
[----:B------:R-:W0:Y:S01]  /*0100*/  LDCU.64 UR4, c[0x0][0x380] ;  /* 0x00007000ff0477ac */ /* 0x000e220008000a00 */
[----:B------:R-:W1:Y:S01]  /*0110*/  LDC.64 R6, c[0x0][0x380] ;  /* 0x0000e000ff067b82 */ /* 0x000e620000000a00 */
[----:B------:R-:W-:Y:S01]  /*0120*/  IMAD R21, R20, R3, RZ ;  /* 0x0000000314157224 */ /* 0x000fe200078e02ff */
[----:B------:R-:W-:Y:S01]  /*0130*/  SHF.R.S32.HI R0, RZ, 0x1f, R19 ;  /* 0x0000001fff007819 */ /* 0x000fe20000011413 */
[----:B------:R-:W2:Y:S01]  /*0140*/  LDCU.64 UR6, c[0x0][0x358] ;  /* 0x00006b00ff0677ac */ /* 0x000ea20008000a00 */
[C---:B------:R-:W-:Y:S02]  /*0150*/  ISETP.GE.AND P0, PT, R19.reuse, 0x1, PT ;  /* 0x000000011300780c */ /* 0x040fe40003f06270 */
[----:B------:R-:W-:-:S04]  /*0160*/  IADD3 R2, P1, PT, R19, R21, RZ ;  /* 0x0000001513027210 */ /* 0x000fc80007f3e0ff */
[----:B------:R-:W-:Y:S01]  /*0170*/  LEA.HI.X.SX32 R5, R21, R0, 0x1, P1 ;  /* 0x0000000015057211 */ /* 0x000fe200008f0eff */
[----:B------:R-:W-:Y:S01]  /*0180*/  VIADD R0, R20, 0xffffffff ;  /* 0xffffffff14007836 */ /* 0x000fe20000000000 */
[----:B0-----:R-:W-:-:S04]  /*0190*/  LEA R8, P1, R2, UR4, 0x3 ;  /* 0x0000000402087c11 */ /* 0x001fc8000f8218ff */
[----:B------:R-:W-:Y:S02]  /*01a0*/  LEA.HI.X R9, R2, UR5, R5, 0x3, P1 ;  /* 0x0000000502097c11 */ /* 0x000fe400088f1c05 */
[C---:B------:R-:W-:Y:S01]  /*01b0*/  ISETP.GE.AND P1, PT, R19.reuse, R0, PT ;  /* 0x000000001300720c */ /* 0x040fe20003f26270 */
[----:B------:R-:W-:Y:S02]  /*01c0*/  IMAD.IADD R0, R19, 0x1, R21 ;  /* 0x0000000113007824 */ /* 0x000fe400078e0215 */
[----:B--2---:R-:W2:Y:S01]  /*01d0*/  @P0 LDG.E R11, desc[UR6][R8.64+-0x4] ;  /* 0xfffffc06080b0981 */ /* 0x004ea2000c1e1900 */
[----:B------:R-:W-:Y:S01]  /*01e0*/  CS2R R14, SRZ ;  /* 0x00000000000e7805 */ /* 0x000fe2000001ff00 */
[----:B-1----:R-:W-:-:S05]  /*01f0*/  IMAD.WIDE R6, R0, 0x8, R6 ;  /* 0x0000000800067825 */ /* 0x002fca00078e0206 */
[----:B------:R-:W5:Y:S01]  /*0200*/  LDG.E.64 R4, desc[UR6][R6.64] ;  /* 0x0000000606047981 */ /* 0x000f62000c1e1b00 */
[C---:B------:R-:W-:Y:S01]  /*0210*/  ISETP.NE.AND P3, PT, R3.reuse, RZ, PT ;  /* 0x000000ff0300720c */ /* 0x040fe20003f65270 */
[----:B------:R-:W-:Y:S01]  /*0220*/  VIADD R2, R10, 0xffffffff ;  /* 0xffffffff0a027836 */ /* 0x000fe20000000000 */
[----:B------:R-:W-:Y:S01]  /*0230*/  BSSY.RECONVERGENT B0, `(.L_x_0) ;  /* 0x000001b000007945 */ /* 0x000fe20003800200 */
[----:B------:R0:W5:Y:S01]  /*0240*/  @!P1 LDG.E R14, desc[UR6][R8.64+0x8] ;  /* 0x00000806080e9981 */ /* 0x000162000c1e1900 */
[----:B------:R-:W-:Y:S01]  /*0250*/  CS2R R16, SRZ ;  /* 0x0000000000107805 */ /* 0x000fe2000001ff00 */
[----:B------:R-:W-:Y:S01]  /*0260*/  IMAD.MOV.U32 R22, RZ, RZ, RZ ;  /* 0x000000ffff167224 */ /* 0x000fe200078e00ff */
[----:B------:R-:W-:Y:S01]  /*0270*/  ISETP.GE.U32.AND P2, PT, R3, R2, PT ;  /* 0x000000020300720c */ /* 0x000fe20003f46070 */
[----:B------:R-:W-:Y:S01]  /*0280*/  IMAD.MOV.U32 R18, RZ, RZ, RZ ;  /* 0x000000ffff127224 */ /* 0x000fe200078e00ff */
[----:B------:R-:W-:Y:S02]  /*0290*/  CS2R R2, SRZ ;  /* 0x0000000000027805 */ /* 0x000fe4000001ff00 */
[----:B0-----:R-:W-:-:S02]  /*02a0*/  CS2R R8, SRZ ;  /* 0x0000000000087805 */ /* 0x001fc4000001ff00 */
[----:B--2---:R-:W-:Y:S01]  /*02b0*/  @P0 SHF.R.U32.HI R15, RZ, 0x1f, R11 ;  /* 0x0000001fff0f0819 */ /* 0x004fe2000001160b */
[----:B------:R-:W-:Y:S06]  /*02c0*/  @!P3 BRA `(.L_x_1) ;  /* 0x000000000044b947 */ /* 0x000fec0003800000 */
[C---:B------:R-:W-:Y:S01]  /*02d0*/  ISETP.GE.AND P3, PT, R19.reuse, 0x1, PT ;  /* 0x000000011300780c */ /* 0x040fe20003f66270 */
[----:B------:R-:W0:Y:S01]  /*02e0*/  LDC.64 R12, c[0x0][0x380] ;  /* 0x0000e000ff0c7b82 */ /* 0x000e220000000a00 */
[----:B------:R-:W-:Y:S01]  /*02f0*/  VIADD R22, R20, 0xffffffff ;  /* 0xffffffff14167836 */ /* 0x000fe20000000000 */
[----:B------:R-:W-:Y:S01]  /*0300*/  IADD3 R9, PT, PT, R19, R21, -R20 ;  /* 0x0000001513097210 */ /* 0x000fe20007ffe814 */
[----:B------:R-:W-:-:S03]  /*0310*/  IMAD.MOV.U32 R17, RZ, RZ, RZ ;  /* 0x000000ffff117224 */ /* 0x000fc600078e00ff */
[----:B------:R-:W-:-:S06]  /*0320*/  ISETP.GE.AND P4, PT, R19, R22, PT ;  /* 0x000000161300720c */ /* 0x000fcc0003f86270 */
[----:B------:R-:W1:Y:S01]  /*0330*/  @P3 LDC.64 R10, c[0x0][0x380] ;  /* 0x0000e000ff0a3b82 */ /* 0x000e620000000a00 */
[----:B------:R-:W-:-:S05]  /*0340*/  @P3 IMAD.IADD R8, R21, 0x1, -R20 ;  /* 0x0000000115083824 */ /* 0x000fca00078e0a14 */
[----:B------:R-:W-:-:S04]  /*0350*/  @P3 IADD3 R22, P5, PT, R19, R8, RZ ;  /* 0x0000000813163210 */ /* 0x000fc80007fbe0ff */
[----:B------:R-:W-:Y:S01]  /*0360*/  @P3 LEA.HI.X.SX32 R8, R8, RZ, 0x1, P5 ;  /* 0x000000ff08083211 */ /* 0x000fe200028f0eff */
[----:B0-----:R-:W-:-:S05]  /*0370*/  IMAD.WIDE R12, R9, 0x8, R12 ;  /* 0x00000008090c7825 */ /* 0x001fca00078e020c */
[----:B------:R0:W5:Y:S01]  /*0380*/  @!P4 LDG.E R17, desc[UR6][R12.64+0x8] ;  /* 0x000008060c11c981 */ /* 0x000162000c1e1900 */
[----:B-1----:R-:W-:-:S04]  /*0390*/  @P3 LEA R10, P5, R22, R10, 0x3 ;  /* 0x0000000a160a3211 */ /* 0x002fc800078a18ff */
[----:B------:R-:W-:Y:S01]  /*03a0*/  @P3 LEA.HI.X R11, R22, R11, R8, 0x3, P5 ;  /* 0x0000000b160b3211 */ /* 0x000fe200028f1c08 */
[----:B------:R-:W-:Y:S01]  /*03b0*/  IMAD.MOV.U32 R22, RZ, RZ, RZ ;  /* 0x000000ffff167224 */ /* 0x000fe200078e00ff */
[----:B------:R0:W5:Y:S05]  /*03c0*/  LDG.E.64 R8, desc[UR6][R12.64] ;  /* 0x000000060c087981 */ /* 0x00016a000c1e1b00 */
[----:B------:R0:W5:Y:S02]  /*03d0*/  @P3 LDG.E R22, desc[UR6][R10.64+-0x4] ;  /* 0xfffffc060a163981 */ /* 0x000164000c1e1900 */
.L_x_1:
[----:B------:R-:W-:Y:S05]  /*03e0*/  BSYNC.RECONVERGENT B0 ;  /* 0x0000000000007941 */ /* 0x000fea0003800200 */
.L_x_0:
[----:B------:R-:W-:Y:S04]  /*03f0*/  BSSY.RECONVERGENT B0, `(.L_x_2) ;  /* 0x000000d000007945 */ /* 0x000fe80003800200 */
[----:B------:R-:W-:Y:S05]  /*0400*/  @P2 BRA `(.L_x_3) ;  /* 0x00000000002c2947 */ /* 0x000fea0003800000 */
[C---:B------:R-:W-:Y:S02]  /*0410*/  @P0 IMAD.IADD R2, R20.reuse, 0x1, R21 ;  /* 0x0000000114020824 */ /* 0x040fe400078e0215 */
[----:B------:R-:W-:Y:S02]  /*0420*/  IMAD.MOV.U32 R16, RZ, RZ, RZ ;  /* 0x000000ffff107224 */ /* 0x000fe400078e00ff */
[----:B------:R-:W-:Y:S01]  /*0430*/  IMAD.MOV.U32 R18, RZ, RZ, RZ ;  /* 0x000000ffff127224 */ /* 0x000fe200078e00ff */
[----:B------:R-:W-:Y:S01]  /*0440*/  @P0 IADD3 R19, P2, PT, R19, R2, RZ ;  /* 0x0000000213130210 */ /* 0x000fe20007f5e0ff */
[----:B------:R-:W-:-:S03]  /*0450*/  IMAD.WIDE R6, R20, 0x8, R6 ;  /* 0x0000000814067825 */ /* 0x000fc600078e0206 */
[----:B------:R-:W-:Y:S02]  /*0460*/  @P0 LEA.HI.X.SX32 R2, R2, RZ, 0x1, P2 ;  /* 0x000000ff02020211 */ /* 0x000fe400010f0eff */
[C---:B0-----:R-:W-:Y:S01]  /*0470*/  @P0 LEA R10, P2, R19.reuse, UR4, 0x3 ;  /* 0x00000004130a0c11 */ /* 0x041fe2000f8418ff */
[----:B------:R1:W5:Y:S03]  /*0480*/  @!P1 LDG.E R16, desc[UR6][R6.64+0x8] ;  /* 0x0000080606109981 */ /* 0x000366000c1e1900 */
[----:B------:R-:W-:Y:S02]  /*0490*/  @P0 LEA.HI.X R11, R19, UR5, R2, 0x3, P2 ;  /* 0x00000005130b0c11 */ /* 0x000fe400090f1c02 */
[----:B------:R1:W5:Y:S04]  /*04a0*/  LDG.E.64 R2, desc[UR6][R6.64] ;  /* 0x0000000606027981 */ /* 0x000368000c1e1b00 */
[----:B------:R1:W5:Y:S03]  /*04b0*/  @P0 LDG.E R18, desc[UR6][R10.64+-0x4] ;  /* 0xfffffc060a120981 */ /* 0x000366000c1e1900 */
.L_x_3:
[----:B------:R-:W-:Y:S05]  /*04c0*/  BSYNC.RECONVERGENT B0 ;  /* 0x0000000000007941 */ /* 0x000fea0003800200 */
.L_x_2:
[----:B-1----:R-:W-:Y:S01]  /*04d0*/  CS2R R6, SRZ ;  /* 0x0000000000067805 */ /* 0x002fe2000001ff00 */
[----:B------:R-:W-:Y:S01]  /*04e0*/  IMAD.MOV.U32 R23, RZ, RZ, RZ ;  /* 0x000000ffff177224 */ /* 0x000fe200078e00ff */
[----:B0----5:R-:W-:Y:S01]  /*04f0*/  SHF.R.U32.HI R10, RZ, 0x1f, R22 ;  /* 0x0000001fff0a7819 */ /* 0x021fe20000011616 */
[----:B------:R-:W-:Y:S01]  /*0500*/  UMOV UR8, 0x2 ;  /* 0x0000000200087882 */ /* 0x000fe20000000000 */
[----:B------:R-:W-:-:S07]  /*0510*/  SHF.R.U32.HI R18, RZ, 0x1f, R18 ;  /* 0x0000001fff127819 */ /* 0x000fce0000011612 */
.L_x_4:
[----:B------:R-:W-:Y:S01]  /*0520*/  UIADD3 UR4, UPT, UPT, UR8, -0x2, URZ ;  /* 0xfffffffe08047890 */ /* 0x000fe2000fffe0ff */
[C---:B------:R-:W-:Y:S01]  /*0530*/  VIADD R13, R23.reuse, 0xffffffff ;  /* 0xffffffff170d7836 */ /* 0x040fe20000000000 */
[----:B------:R-:W-:Y:S01]  /*0540*/  UIADD3 UR5, UPT, UPT, UR8, -0x1, URZ ;  /* 0xffffffff08057890 */ /* 0x000fe2000fffe0ff */
[C---:B------:R-:W-:Y:S01]  /*0550*/  ISETP.NE.AND P1, PT, R23.reuse, 0x3e, PT ;  /* 0x0000003e1700780c */ /* 0x040fe20003f25270 */
[----:B------:R-:W-:Y:S02]  /*0560*/  VIADD R23, R23, 0x2 ;  /* 0x0000000217177836 */ /* 0x000fe40000000000 */
[----:B------:R-:W-:Y:S02]  /*0570*/  SHF.R.U64 R12, R2, UR4, R3 ;  /* 0x00000004020c7c19 */ /* 0x000fe40008001203 */
[C-C-:B------:R-:W-:Y:S02]  /*0580*/  SHF.R.U64 R19, R8.reuse, UR4, R9.reuse ;  /* 0x0000000408137c19 */ /* 0x140fe40008001209 */
[----:B------:R-:W-:Y:S01]  /*0590*/  SHF.R.U64 R25, R8, R13, R9 ;  /* 0x0000000d08197219 */ /* 0x000fe20000001209 */
[----:B------:R-:W-:Y:S01]  /*05a0*/  IMAD.SHL.U32 R11, R12, 0x40, RZ ;  /* 0x000000400c0b7824 */ /* 0x000fe200078e00ff */
[----:B------:R-:W-:Y:S01]  /*05b0*/  ISETP.NE.AND P0, PT, R13, -0x1, PT ;  /* 0xffffffff0d00780c */ /* 0x000fe20003f05270 */
[----:B------:R-:W-:Y:S01]  /*05c0*/  IMAD.SHL.U32 R20, R19, 0x2, RZ ;  /* 0x0000000213147824 */ /* 0x000fe200078e00ff */
[----:B------:R-:W-:-:S02]  /*05d0*/  LOP3.LUT R25, R25, 0x1, RZ, 0xc0, !PT ;  /* 0x0000000119197812 */ /* 0x000fc400078ec0ff */
[----:B------:R-:W-:Y:S02]  /*05e0*/  LOP3.LUT R21, R11, 0x40, RZ, 0xc0, !PT ;  /* 0x000000400b157812 */ /* 0x000fe400078ec0ff */
[----:B------:R-:W-:Y:S02]  /*05f0*/  SHF.R.U64 R11, R2, UR5, R3 ;  /* 0x00000005020b7c19 */ /* 0x000fe40008001203 */
[----:B------:R-:W-:Y:S02]  /*0600*/  LOP3.LUT R20, R21, 0x2, R20, 0xf8, !PT ;  /* 0x0000000215147812 */ /* 0x000fe400078ef814 */
[----:B------:R-:W-:Y:S01]  /*0610*/  SEL R25, R10, R25, !P0 ;  /* 0x000000190a197207 */ /* 0x000fe20004000000 */
[C---:B------:R-:W-:Y:S01]  /*0620*/  IMAD.SHL.U32 R24, R11.reuse, 0x40, RZ ;  /* 0x000000400b187824 */ /* 0x040fe200078e00ff */
[----:B------:R-:W-:Y:S01]  /*0630*/  SHF.R.U64 R21, R8, UR5, R9 ;  /* 0x0000000508157c19 */ /* 0x000fe20008001209 */
[----:B------:R-:W-:Y:S01]  /*0640*/  IMAD.SHL.U32 R11, R11, 0x80, RZ ;  /* 0x000000800b0b7824 */ /* 0x000fe200078e00ff */
[----:B------:R-:W-:-:S02]  /*0650*/  LOP3.LUT R20, R20, R25, RZ, 0xfc, !PT ;  /* 0x0000001914147212 */ /* 0x000fc400078efcff */
[----:B------:R-:W-:Y:S01]  /*0660*/  LOP3.LUT R25, R24, 0x40, RZ, 0xc0, !PT ;  /* 0x0000004018197812 */ /* 0x000fe200078ec0ff */
[C---:B------:R-:W-:Y:S01]  /*0670*/  IMAD.SHL.U32 R22, R21.reuse, 0x2, RZ ;  /* 0x0000000215167824 */ /* 0x040fe200078e00ff */
[----:B------:R-:W-:Y:S01]  /*0680*/  SHF.R.U64 R24, R8, UR8, R9 ;  /* 0x0000000808187c19 */ /* 0x000fe20008001209 */
[----:B------:R-:W-:Y:S01]  /*0690*/  IMAD.SHL.U32 R21, R21, 0x4, RZ ;  /* 0x0000000415157824 */ /* 0x000fe200078e00ff */
[----:B------:R-:W-:Y:S02]  /*06a0*/  SHF.R.U64 R26, R4, R13, R5 ;  /* 0x0000000d041a7219 */ /* 0x000fe40000001205 */
[----:B------:R-:W-:Y:S02]  /*06b0*/  LOP3.LUT R22, R25, 0x2, R22, 0xf8, !PT ;  /* 0x0000000219167812 */ /* 0x000fe400078ef816 */
[----:B------:R-:W-:Y:S02]  /*06c0*/  SEL R24, R17, R24, !P1 ;  /* 0x0000001811187207 */ /* 0x000fe40004800000 */
[----:B------:R-:W-:-:S02]  /*06d0*/  LOP3.LUT R22, R22, 0x1, R19, 0xf8, !PT ;  /* 0x0000000116167812 */ /* 0x000fc400078ef813 */
[----:B------:R-:W-:Y:S01]  /*06e0*/  LOP3.LUT R20, R20, 0x4, R21, 0xf8, !PT ;  /* 0x0000000414147812 */ /* 0x000fe200078ef815 */
[----:B------:R-:W-:Y:S01]  /*06f0*/  IMAD.SHL.U32 R19, R24, 0x4, RZ ;  /* 0x0000000418137824 */ /* 0x000fe200078e00ff */
[----:B------:R-:W-:Y:S02]  /*0700*/  SHF.R.U64 R21, R4, UR8, R5 ;  /* 0x0000000804157c19 */ /* 0x000fe40008001205 */
[----:B------:R-:W-:Y:S02]  /*0710*/  SEL R26, R15, R26, !P0 ;  /* 0x0000001a0f1a7207 */ /* 0x000fe40004000000 */
[----:B------:R-:W-:Y:S02]  /*0720*/  LOP3.LUT R25, R22, 0x4, R19, 0xf8, !PT ;  /* 0x0000000416197812 */ /* 0x000fe400078ef813 */
[----:B------:R-:W-:Y:S02]  /*0730*/  SHF.R.U64 R19, R4, UR4, R5 ;  /* 0x0000000404137c19 */ /* 0x000fe40008001205 */
[----:B------:R-:W-:Y:S01]  /*0740*/  SEL R24, R14, R21, !P1 ;  /* 0x000000150e187207 */ /* 0x000fe20004800000 */
[----:B------:R-:W-:-:S02]  /*0750*/  IMAD.SHL.U32 R21, R26, 0x8, RZ ;  /* 0x000000081a157824 */ /* 0x000fc400078e00ff */
[C---:B------:R-:W-:Y:S01]  /*0760*/  IMAD.SHL.U32 R22, R19.reuse, 0x8, RZ ;  /* 0x0000000813167824 */ /* 0x040fe200078e00ff */
[----:B------:R-:W-:Y:S02]  /*0770*/  LOP3.LUT R19, R19, 0x1, RZ, 0xc0, !PT ;  /* 0x0000000113137812 */ /* 0x000fe400078ec0ff */
[----:B------:R-:W-:Y:S02]  /*0780*/  LOP3.LUT R20, R20, 0x8, R21, 0xf8, !PT ;  /* 0x0000000814147812 */ /* 0x000fe400078ef815 */
[----:B------:R-:W-:Y:S01]  /*0790*/  LOP3.LUT R25, R25, 0x8, R22, 0xf8, !PT ;  /* 0x0000000819197812 */ /* 0x000fe200078ef816 */
[----:B------:R-:W-:Y:S01]  /*07a0*/  IMAD.SHL.U32 R22, R24, 0x10, RZ ;  /* 0x0000001018167824 */ /* 0x000fe200078e00ff */
[----:B------:R-:W-:Y:S01]  /*07b0*/  SHF.R.U64 R24, R2, R13, R3 ;  /* 0x0000000d02187219 */ /* 0x000fe20000001203 */
[----:B------:R-:W-:Y:S01]  /*07c0*/  IMAD.SHL.U32 R13, R12, 0x20, RZ ;  /* 0x000000200c0d7824 */ /* 0x000fe200078e00ff */
[----:B------:R-:W-:Y:S02]  /*07d0*/  SHF.R.U64 R12, R4, UR5, R5 ;  /* 0x00000005040c7c19 */ /* 0x000fe40008001205 */
[----:B------:R-:W-:-:S02]  /*07e0*/  LOP3.LUT R22, R25, 0x10, R22, 0xf8, !PT ;  /* 0x0000001019167812 */ /* 0x000fc400078ef816 */
[----:B------:R-:W-:Y:S02]  /*07f0*/  LOP3.LUT R25, R24, 0x1, RZ, 0xc0, !PT ;  /* 0x0000000118197812 */ /* 0x000fe400078ec0ff */
[----:B------:R-:W-:Y:S01]  /*0800*/  SHF.R.U64 R21, R2, UR8, R3 ;  /* 0x0000000802157c19 */ /* 0x000fe20008001203 */
[----:B------:R-:W-:Y:S01]  /*0810*/  UIADD3 UR8, UPT, UPT, UR8, 0x2, URZ ;  /* 0x0000000208087890 */ /* 0x000fe2000fffe0ff */
[----:B------:R-:W-:Y:S01]  /*0820*/  LOP3.LUT R22, R22, 0x20, R13, 0xf8, !PT ;  /* 0x0000002016167812 */ /* 0x000fe200078ef80d */
[----:B------:R-:W-:Y:S01]  /*0830*/  IMAD.SHL.U32 R13, R12, 0x10, RZ ;  /* 0x000000100c0d7824 */ /* 0x000fe200078e00ff */
[----:B------:R-:W-:Y:S02]  /*0840*/  SEL R24, R18, R25, !P0 ;  /* 0x0000001912187207 */ /* 0x000fe40004000000 */
[----:B------:R-:W-:Y:S02]  /*0850*/  SEL R21, R16, R21, !P1 ;  /* 0x0000001510157207 */ /* 0x000fe40004800000 */
[----:B------:R-:W-:Y:S01]  /*0860*/  LOP3.LUT R20, R20, 0x10, R13, 0xf8, !PT ;  /* 0x0000001014147812 */ /* 0x000fe200078ef80d */
[----:B------:R-:W-:Y:S01]  /*0870*/  IMAD.SHL.U32 R13, R24, 0x20, RZ ;  /* 0x00000020180d7824 */ /* 0x000fe200078e00ff */
[----:B------:R-:W-:Y:S01]  /*0880*/  LOP3.LUT R12, R12, 0x1, RZ, 0xc0, !PT ;  /* 0x000000010c0c7812 */ /* 0x000fe200078ec0ff */
[----:B------:R-:W-:Y:S01]  /*0890*/  IMAD.SHL.U32 R21, R21, 0x80, RZ ;  /* 0x0000008015157824 */ /* 0x000fe200078e00ff */
[----:B------:R-:W-:-:S02]  /*08a0*/  ISETP.NE.U32.AND P1, PT, R19, 0x1, PT ;  /* 0x000000011300780c */ /* 0x000fc40003f25070 */
[----:B------:R-:W-:Y:S02]  /*08b0*/  LOP3.LUT R20, R20, R13, RZ, 0xfc, !PT ;  /* 0x0000000d14147212 */ /* 0x000fe400078efcff */
[----:B------:R-:W-:Y:S02]  /*08c0*/  LOP3.LUT R21, R22, 0x80, R21, 0xf8, !PT ;  /* 0x0000008016157812 */ /* 0x000fe400078ef815 */
[----:B------:R-:W-:Y:S02]  /*08d0*/  LOP3.LUT R11, R20, 0x80, R11, 0xf8, !PT ;  /* 0x00000080140b7812 */ /* 0x000fe400078ef80b */
[----:B------:R-:W-:Y:S02]  /*08e0*/  ISETP.NE.U32.AND P0, PT, R12, 0x1, PT ;  /* 0x000000010c00780c */ /* 0x000fe40003f05070 */
[----:B------:R-:W0:Y:S01]  /*08f0*/  POPC R21, R21 ;  /* 0x0000001500157309 */ /* 0x000e220000000000 */
[----:B------:R-:W-:Y:S02]  /*0900*/  ISETP.NE.U32.AND.EX P1, PT, RZ, RZ, PT, P1 ;  /* 0x000000ffff00720c */ /* 0x000fe40003f25110 */
[----:B------:R-:W-:-:S05]  /*0910*/  ISETP.NE.U32.AND.EX P0, PT, RZ, RZ, PT, P0 ;  /* 0x000000ffff00720c */ /* 0x000fca0003f05100 */
[----:B------:R-:W1:Y:S01]  /*0920*/  POPC R11, R11 ;  /* 0x0000000b000b7309 */ /* 0x000e620000000000 */
[C---:B0-----:R-:W-:Y:S02]  /*0930*/  LOP3.LUT R13, R21.reuse, 0xe, RZ, 0xc0, !PT ;  /* 0x0000000e150d7812 */ /* 0x041fe400078ec0ff */
[----:B------:R-:W-:Y:S02]  /*0940*/  ISETP.NE.AND P2, PT, R21, 0x3, PT ;  /* 0x000000031500780c */ /* 0x000fe40003f45270 */
[----:B------:R-:W-:Y:S02]  /*0950*/  ISETP.NE.AND P4, PT, R13, 0x2, PT ;  /* 0x000000020d00780c */ /* 0x000fe40003f85270 */
[----:B------:R-:W-:Y:S02]  /*0960*/  SEL R13, RZ, 0xffffffff, P2 ;  /* 0xffffffffff0d7807 */ /* 0x000fe40001000000 */
[C---:B-1----:R-:W-:Y:S02]  /*0970*/  LOP3.LUT R12, R11.reuse, 0xe, RZ, 0xc0, !PT ;  /* 0x0000000e0b0c7812 */ /* 0x042fe400078ec0ff */
[----:B------:R-:W-:-:S02]  /*0980*/  ISETP.NE.AND P3, PT, R11, 0x3, PT ;  /* 0x000000030b00780c */ /* 0x000fc40003f65270 */
[----:B------:R-:W-:Y:S02]  /*0990*/  ISETP.NE.AND P2, PT, R12, 0x2, PT ;  /* 0x000000020c00780c */ /* 0x000fe40003f45270 */
[----:B------:R-:W-:Y:S02]  /*09a0*/  @!P0 SEL R13, RZ, 0xffffffff, P4 ;  /* 0xffffffffff0d8807 */ /* 0x000fe40002000000 */
[----:B------:R-:W-:Y:S02]  /*09b0*/  ISETP.NE.AND P0, PT, R23, 0x40, PT ;  /* 0x000000401700780c */ /* 0x000fe40003f05270 */
[----:B------:R-:W-:Y:S02]  /*09c0*/  SEL R11, RZ, 0xffffffff, P3 ;  /* 0xffffffffff0b7807 */ /* 0x000fe40001800000 */
[----:B------:R-:W-:Y:S02]  /*09d0*/  @!P1 SEL R11, RZ, 0xffffffff, P2 ;  /* 0xffffffffff0b9807 */ /* 0x000fe40001000000 */
[----:B------:R-:W-:-:S02]  /*09e0*/  LOP3.LUT R13, R13, 0x1, RZ, 0xc0, !PT ;  /* 0x000000010d0d7812 */ /* 0x000fc400078ec0ff */
[----:B------:R-:W-:Y:S02]  /*09f0*/  LOP3.LUT R19, R11, 0x1, RZ, 0xc0, !PT ;  /* 0x000000010b137812 */ /* 0x000fe400078ec0ff */
[C---:B------:R-:W-:Y:S02]  /*0a00*/  SHF.L.U64.HI R12, R13.reuse, UR5, RZ ;  /* 0x000000050d0c7c19 */ /* 0x040fe400080102ff */
[----:B------:R-:W-:Y:S02]  /*0a10*/  SHF.L.U32 R11, R13, UR5, RZ ;  /* 0x000000050d0b7c19 */ /* 0x000fe400080006ff */
[C---:B------:R-:W-:Y:S02]  /*0a20*/  SHF.L.U32 R13, R19.reuse, UR4, RZ ;  /* 0x00000004130d7c19 */ /* 0x040fe400080006ff */
[----:B------:R-:W-:Y:S02]  /*0a30*/  SHF.L.U64.HI R19, R19, UR4, RZ ;  /* 0x0000000413137c19 */ /* 0x000fe400080102ff */
[----:B------:R-:W-:-:S02]  /*0a40*/  LOP3.LUT R6, R11, R13, R6, 0xfe, !PT ;  /* 0x0000000d0b067212 */ /* 0x000fc400078efe06 */
[----:B------:R-:W-:Y:S01]  /*0a50*/  LOP3.LUT R7, R12, R19, R7, 0xfe, !PT ;  /* 0x000000130c077212 */ /* 0x000fe200078efe07 */
[----:B------:R-:W-:Y:S06]  /*0a60*/  @P0 BRA `(.L_x_4) ;  /* 0xfffffff800ac0947 */ /* 0x000fec000383ffff */
[----:B------:R-:W0:Y:S02]  /*0a70*/  LDC.64 R2, c[0x0][0x388] ;  /* 0x0000e200ff027b82 */ /* 0x000e240000000a00 */
[----:B0-----:R-:W-:-:S05]  /*0a80*/  IMAD.WIDE R2, R0, 0x8, R2 ;  /* 0x0000000800027825 */ /* 0x001fca00078e0202 */
[----:B------:R-:W-:Y:S01]  /*0a90*/  STG.E.64 desc[UR6][R2.64], R6 ;  /* 0x0000000602007986 */ /* 0x000fe2000c101b06 */
[----:B------:R-:W-:Y:S05]  /*0aa0*/  EXIT ;  /* 0x000000000000794d */ /* 0x000fea0003800000 */
.L_x_5:
[----:B------:R-:W-:-:S00]  /*0ab0*/  BRA `(.L_x_5) ;  /* 0xfffffffc00fc7947 */ /* 0x000fc0000383ffff */
[----:B------:R-:W-:-:S00]  /*0ac0*/  NOP ;  /* 0x0000000000007918 */ /* 0x000fc00000000000 */
        /* <DEDUP_REMOVED lines=11> */
.L_x_6:


//--------------------- .nv.shared.reserved.0     --------------------------
	.section	.nv.shared.reserved.0,"aw",@nobits
	.weak		__nv_reservedSMEM_offset_0_alias
	.size		__nv_reservedSMEM_offset_0_alias, 0, 64
	.other		__nv_reservedSMEM_offset_0_alias,@"STO_CUDA_RESERVED_SHARED STV_DEFAULT"
__nv_reservedSMEM_offset_0_alias:
	.zero		0
	.zero		64


//--------------------- .nv.constant0._Z19game_of_life_kernelPKmPmi --------------------------
	.section	.nv.constant0._Z19game_of_life_kernelPKmPmi,"a",@progbits
	.sectionflags	@""
	.align	4
.nv.constant0._Z19game_of_life_kernelPKmPmi:
	.zero		916


//--------------------- SYMBOLS --------------------------

	.type		.nv.reservedSmem.offset0,@object
	.size		.nv.reservedSmem.offset0,0x4
